//
// Generated by NVIDIA NVVM Compiler
//
// Compiler Build ID: CL-36424714
// Cuda compilation tools, release 13.0, V13.0.88
// Based on NVVM 20.0.0
//

.version 9.0
.target sm_100
.address_size 64

	// .globl	_Z10cudakernelPf

.visible .entry _Z10cudakernelPf(
	.param .u64 .ptr .align 1 _Z10cudakernelPf_param_0
)
{
	.reg .pred 	%p<2>;
	.reg .b32 	%r<9>;
	.reg .b32 	%f<13>;
	.reg .b64 	%rd<5>;

	ld.param.u64 	%rd2, [_Z10cudakernelPf_param_0];
	cvta.to.global.u64 	%rd3, %rd2;
	mov.u32 	%r4, %tid.x;
	mov.u32 	%r5, %ctaid.x;
	mov.u32 	%r6, %ntid.x;
	mad.lo.s32 	%r7, %r5, %r6, %r4;
	cvt.rn.f32.s32 	%f4, %r7;
	mul.f32 	%f12, %f4, 0f35800000;
	mul.wide.s32 	%rd4, %r7, 4;
	add.s64 	%rd1, %rd3, %rd4;
	mov.b32 	%r8, 0;
$L__BB0_1:
	fma.rn.f32 	%f5, %f12, %f12, 0fBE800000;
	fma.rn.f32 	%f6, %f5, %f5, 0fBE800000;
	fma.rn.f32 	%f7, %f6, %f6, 0fBE800000;
	fma.rn.f32 	%f8, %f7, %f7, 0fBE800000;
	fma.rn.f32 	%f9, %f8, %f8, 0fBE800000;
	fma.rn.f32 	%f10, %f9, %f9, 0fBE800000;
	fma.rn.f32 	%f11, %f10, %f10, 0fBE800000;
	fma.rn.f32 	%f12, %f11, %f11, 0fBE800000;
	add.s32 	%r8, %r8, 8;
	setp.ne.s32 	%p1, %r8, 5000;
	@%p1 bra 	$L__BB0_1;
	st.global.f32 	[%rd1], %f12;
	ret;

}


// ===== COMPILED SASS (sm_100) =====

	.target	sm_100

	.elftype	@"ET_EXEC"


//--------------------- .note.nv.tkinfo           --------------------------
	.section	.note.nv.tkinfo,"",@"SHT_NOTE"
	.sectionflags	@"SHF_NOTE_NV_TKINFO"
	.tkinfo
        /*0018*/ 	.word	0x00000002
        /*0030*/ 	.string	""
        /*0030*/ 	.string	"ptxas"
        /*0030*/ 	.string	"Cuda compilation tools, release 13.0, V13.0.88"
        /*0030*/ 	.string	"Build cuda_13.0.r13.0/compiler.36424714_0"
        /*0030*/ 	.string	"-arch sm_100 -m 64 "



//--------------------- .note.nv.cuinfo           --------------------------
	.section	.note.nv.cuinfo,"",@"SHT_NOTE"
	.sectionflags	@"SHF_NOTE_NV_CUINFO"
        /*0018*/ 	.short	0x0002
        /*001a*/ 	.short	0x0064
        /*001c*/ 	.short	0x0082
	.zero		2


//--------------------- .nv.info                  --------------------------
	.section	.nv.info,"",@"SHT_CUDA_INFO"
	.align	4


	//----- nvinfo : EIATTR_REGCOUNT
	.align		4
        /*0000*/ 	.byte	0x04, 0x2f
        /*0002*/ 	.short	(.L_1 - .L_0)
	.align		4
.L_0:
        /*0004*/ 	.word	index@(_Z10cudakernelPf)
        /*0008*/ 	.word	0x00000008


	//----- nvinfo : EIATTR_FRAME_SIZE
	.align		4
.L_1:
        /*000c*/ 	.byte	0x04, 0x11
        /*000e*/ 	.short	(.L_3 - .L_2)
	.align		4
.L_2:
        /*0010*/ 	.word	index@(_Z10cudakernelPf)
        /*0014*/ 	.word	0x00000000


	//----- nvinfo : EIATTR_MIN_STACK_SIZE
	.align		4
.L_3:
        /*0018*/ 	.byte	0x04, 0x12
        /*001a*/ 	.short	(.L_5 - .L_4)
	.align		4
.L_4:
        /*001c*/ 	.word	index@(_Z10cudakernelPf)
        /*0020*/ 	.word	0x00000000
.L_5:


//--------------------- .nv.compat                --------------------------
	.section	.nv.compat,"",@"SHT_CUDA_COMPAT_INFO"
	.align	4
        /*0000*/ 	.byte	0x02, 0x09, 0x00, 0x00, 0x02, 0x02, 0x01, 0x00, 0x02, 0x05, 0x05, 0x00, 0x03, 0x07, 0x01, 0x01
        /*0010*/ 	.byte	0x02, 0x03, 0x00, 0x00, 0x02, 0x06, 0x01, 0x00, 0x04, 0x0b, 0x08, 0x00, 0x09, 0x00, 0x00, 0x00
        /*0020*/ 	.byte	0x00, 0x00, 0x00, 0x00


//--------------------- .nv.info._Z10cudakernelPf --------------------------
	.section	.nv.info._Z10cudakernelPf,"",@"SHT_CUDA_INFO"
	.sectionflags	@""
	.align	4


	//----- nvinfo : EIATTR_CUDA_API_VERSION
	.align		4
        /*0000*/ 	.byte	0x04, 0x37
        /*0002*/ 	.short	(.L_7 - .L_6)
.L_6:
        /*0004*/ 	.word	0x00000082


	//----- nvinfo : EIATTR_KPARAM_INFO
	.align		4
.L_7:
        /*0008*/ 	.byte	0x04, 0x17
        /*000a*/ 	.short	(.L_9 - .L_8)
.L_8:
        /*000c*/ 	.word	0x00000000
        /*0010*/ 	.short	0x0000
        /*0012*/ 	.short	0x0000
        /*0014*/ 	.byte	0x00, 0xf5, 0x21, 0x00


	//----- nvinfo : EIATTR_SPARSE_MMA_MASK
	.align		4
.L_9:
        /*0018*/ 	.byte	0x03, 0x50
        /*001a*/ 	.short	0x0000


	//----- nvinfo : EIATTR_MAXREG_COUNT
	.align		4
        /*001c*/ 	.byte	0x03, 0x1b
        /*001e*/ 	.short	0x00ff


	//----- nvinfo : EIATTR_MERCURY_ISA_VERSION
	.align		4
        /*0020*/ 	.byte	0x03, 0x5f
        /*0022*/ 	.short	0x0101


	//----- nvinfo : EIATTR_VRC_CTA_INIT_COUNT
	.align		4
        /*0024*/ 	.byte	0x02, 0x4a
	.zero		1
	.zero		1


	//----- nvinfo : EIATTR_EXIT_INSTR_OFFSETS
	.align		4
        /*0028*/ 	.byte	0x04, 0x1c
        /*002a*/ 	.short	(.L_11 - .L_10)


	//   ....[0]....
.L_10:
        /*002c*/ 	.word	0x000014f0


	//----- nvinfo : EIATTR_CBANK_PARAM_SIZE
	.align		4
.L_11:
        /*0030*/ 	.byte	0x03, 0x19
        /*0032*/ 	.short	0x0008


	//----- nvinfo : EIATTR_PARAM_CBANK
	.align		4
        /*0034*/ 	.byte	0x04, 0x0a
        /*0036*/ 	.short	(.L_13 - .L_12)
	.align		4
.L_12:
        /*0038*/ 	.word	index@(.nv.constant0._Z10cudakernelPf)
        /*003c*/ 	.short	0x0380
        /*003e*/ 	.short	0x0008


	//----- nvinfo : EIATTR_SW_WAR
	.align		4
.L_13:
        /*0040*/ 	.byte	0x04, 0x36
        /*0042*/ 	.short	(.L_15 - .L_14)
.L_14:
        /*0044*/ 	.word	0x00000008
.L_15:


//--------------------- .nv.callgraph             --------------------------
	.section	.nv.callgraph,"",@"SHT_CUDA_CALLGRAPH"
	.align	4
	.sectionentsize	8
	.align		4
        /*0000*/ 	.word	0x00000000
	.align		4
        /*0004*/ 	.word	0xffffffff
	.align		4
        /*0008*/ 	.word	0x00000000
	.align		4
        /*000c*/ 	.word	0xfffffffe
	.align		4
        /*0010*/ 	.word	0x00000000
	.align		4
        /*0014*/ 	.word	0xfffffffd
	.align		4
        /*0018*/ 	.word	0x00000000
	.align		4
        /*001c*/ 	.word	0xfffffffc


//--------------------- .text._Z10cudakernelPf    --------------------------
	.section	.text._Z10cudakernelPf,"ax",@progbits
	.align	128
        .global         _Z10cudakernelPf
        .type           _Z10cudakernelPf,@function
        .size           _Z10cudakernelPf,(.L_x_2 - _Z10cudakernelPf)
        .other          _Z10cudakernelPf,@"STO_CUDA_ENTRY STV_DEFAULT"
_Z10cudakernelPf:
.text._Z10cudakernelPf:
[----:B------:R-:W-:Y:S01]  /*0000*/  LDC R1, c[0x0][0x37c] ;  /* 0x0000df00ff017b82 */ /* 0x000fe20000000800 */
[----:B------:R-:W0:Y:S07]  /*0010*/  S2R R5, SR_TID.X ;  /* 0x0000000000057919 */ /* 0x000e2e0000002100 */
[----:B------:R-:W0:Y:S01]  /*0020*/  S2UR UR4, SR_CTAID.X ;  /* 0x00000000000479c3 */ /* 0x000e220000002500 */
[----:B------:R-:W1:Y:S07]  /*0030*/  LDCU.64 UR6, c[0x0][0x358] ;  /* 0x00006b00ff0677ac */ /* 0x000e6e0008000a00 */
[----:B------:R-:W0:Y:S08]  /*0040*/  LDC R0, c[0x0][0x360] ;  /* 0x0000d800ff007b82 */ /* 0x000e300000000800 */
[----:B------:R-:W2:Y:S01]  /*0050*/  LDC.64 R2, c[0x0][0x380] ;  /* 0x0000e000ff027b82 */ /* 0x000ea20000000a00 */
[----:B0-----:R-:W-:Y:S01]  /*0060*/  IMAD R5, R0, UR4, R5 ;  /* 0x0000000400057c24 */ /* 0x001fe2000f8e0205 */
[----:B------:R-:W-:-:S04]  /*0070*/  UMOV UR4, 0x8 ;  /* 0x0000000800047882 */ /* 0x000fc80000000000 */
[----:B------:R-:W-:Y:S01]  /*0080*/  I2FP.F32.S32 R0, R5 ;  /* 0x0000000500007245 */ /* 0x000fe20000201400 */
[----:B--2---:R-:W-:-:S04]  /*0090*/  IMAD.WIDE R2, R5, 0x4, R2 ;  /* 0x0000000405027825 */ /* 0x004fc800078e0202 */
[----:B------:R-:W-:-:S04]  /*00a0*/  FMUL R0, R0, 9.5367431640625e-07 ;  /* 0x3580000000007820 */ /* 0x000fc80000400000 */
[----:B------:R-:W-:-:S04]  /*00b0*/  FFMA R0, R0, R0, -0.25 ;  /* 0xbe80000000007423 */ /* 0x000fc80000000000 */
[----:B------:R-:W-:-:S04]  /*00c0*/  FFMA R0, R0, R0, -0.25 ;  /* 0xbe80000000007423 */ /* 0x000fc80000000000 */
[----:B------:R-:W-:-:S04]  /*00d0*/  FFMA R0, R0, R0, -0.25 ;  /* 0xbe80000000007423 */ /* 0x000fc80000000000 */
[----:B------:R-:W-:-:S04]  /*00e0*/  FFMA R0, R0, R0, -0.25 ;  /* 0xbe80000000007423 */ /* 0x000fc80000000000 */
[----:B------:R-:W-:-:S04]  /*00f0*/  FFMA R0, R0, R0, -0.25 ;  /* 0xbe80000000007423 */ /* 0x000fc80000000000 */
[----:B------:R-:W-:-:S04]  /*0100*/  FFMA R0, R0, R0, -0.25 ;  /* 0xbe80000000007423 */ /* 0x000fc80000000000 */
[----:B------:R-:W-:-:S04]  /*0110*/  FFMA R0, R0, R0, -0.25 ;  /* 0xbe80000000007423 */ /* 0x000fc80000000000 */
[----:B-1----:R-:W-:-:S07]  /*0120*/  FFMA R5, R0, R0, -0.25 ;  /* 0xbe80000000057423 */ /* 0x002fce0000000000 */
.L_x_0:
[----:B------:R-:W-:Y:S01]  /*0130*/  FFMA R5, R5, R5, -0.25 ;  /* 0xbe80000005057423 */ /* 0x000fe20000000005 */
[----:B------:R-:W-:-:S03]  /*0140*/  UIADD3 UR4, UPT, UPT, UR4, 0x138, URZ ;  /* 0x0000013804047890 */ /* 0x000fc6000fffe0ff */
[----:B------:R-:W-:Y:S01]  /*0150*/  FFMA R5, R5, R5, -0.25 ;  /* 0xbe80000005057423 */ /* 0x000fe20000000005 */
[----:B------:R-:W-:-:S03]  /*0160*/  UISETP.NE.AND UP0, UPT, UR4, 0x1388, UPT ;  /* 0x000013880400788c */ /* 0x000fc6000bf05270 */
[----:B------:R-:W-:-:S04]  /*0170*/  FFMA R5, R5, R5, -0.25 ;  /* 0xbe80000005057423 */ /* 0x000fc80000000005 */
        /* <DEDUP_REMOVED lines=308> */
[----:B------:R-:W-:Y:S01]  /*14c0*/  FFMA R5, R0, R0, -0.25 ;  /* 0xbe80000000057423 */ /* 0x000fe20000000000 */
[----:B------:R-:W-:Y:S06]  /*14d0*/  BRA.U UP0, `(.L_x_0) ;  /* 0xffffffed00147547 */ /* 0x000fec000b83ffff */
[----:B------:R-:W-:Y:S01]  /*14e0*/  STG.E desc[UR6][R2.64], R5 ;  /* 0x0000000502007986 */ /* 0x000fe2000c101906 */
[----:B------:R-:W-:Y:S05]  /*14f0*/  EXIT ;  /* 0x000000000000794d */ /* 0x000fea0003800000 */
.L_x_1:
[----:B------:R-:W-:-:S00]  /*1500*/  BRA `(.L_x_1) ;  /* 0xfffffffc00fc7947 */ /* 0x000fc0000383ffff */
[----:B------:R-:W-:-:S00]  /*1510*/  NOP ;  /* 0x0000000000007918 */ /* 0x000fc00000000000 */
        /* <DEDUP_REMOVED lines=14> */
.L_x_2:


//--------------------- .nv.shared.reserved.0     --------------------------
	.section	.nv.shared.reserved.0,"aw",@nobits
	.weak		__nv_reservedSMEM_offset_0_alias
	.size		__nv_reservedSMEM_offset_0_alias, 0, 64
	.other		__nv_reservedSMEM_offset_0_alias,@"STO_CUDA_RESERVED_SHARED STV_DEFAULT"
__nv_reservedSMEM_offset_0_alias:
	.zero		0
	.zero		64


//--------------------- .nv.constant0._Z10cudakernelPf --------------------------
	.section	.nv.constant0._Z10cudakernelPf,"a",@progbits
	.sectionflags	@""
	.align	4
.nv.constant0._Z10cudakernelPf:
	.zero		904


//--------------------- SYMBOLS --------------------------

	.type		.nv.reservedSmem.offset0,@object
	.size		.nv.reservedSmem.offset0,0x4
